//
// Generated by NVIDIA NVVM Compiler
//
// Compiler Build ID: CL-36424714
// Cuda compilation tools, release 13.0, V13.0.88
// Based on NVVM 20.0.0
//

.version 9.0
.target sm_100
.address_size 64

	// .globl	_Z17sum_array_overlapPiS_S_i

.visible .entry _Z17sum_array_overlapPiS_S_i(
	.param .u64 .ptr .align 1 _Z17sum_array_overlapPiS_S_i_param_0,
	.param .u64 .ptr .align 1 _Z17sum_array_overlapPiS_S_i_param_1,
	.param .u64 .ptr .align 1 _Z17sum_array_overlapPiS_S_i_param_2,
	.param .u32 _Z17sum_array_overlapPiS_S_i_param_3
)
{
	.reg .pred 	%p<2>;
	.reg .b32 	%r<9>;
	.reg .b64 	%rd<11>;

	ld.param.u64 	%rd1, [_Z17sum_array_overlapPiS_S_i_param_0];
	ld.param.u64 	%rd2, [_Z17sum_array_overlapPiS_S_i_param_1];
	ld.param.u64 	%rd3, [_Z17sum_array_overlapPiS_S_i_param_2];
	ld.param.u32 	%r2, [_Z17sum_array_overlapPiS_S_i_param_3];
	mov.u32 	%r3, %ctaid.x;
	mov.u32 	%r4, %ntid.x;
	mov.u32 	%r5, %tid.x;
	mad.lo.s32 	%r1, %r3, %r4, %r5;
	setp.ge.s32 	%p1, %r1, %r2;
	@%p1 bra 	$L__BB0_2;
	cvta.to.global.u64 	%rd4, %rd1;
	cvta.to.global.u64 	%rd5, %rd2;
	cvta.to.global.u64 	%rd6, %rd3;
	mul.wide.s32 	%rd7, %r1, 4;
	add.s64 	%rd8, %rd4, %rd7;
	ld.global.u32 	%r6, [%rd8];
	add.s64 	%rd9, %rd5, %rd7;
	ld.global.u32 	%r7, [%rd9];
	add.s32 	%r8, %r7, %r6;
	add.s64 	%rd10, %rd6, %rd7;
	st.global.u32 	[%rd10], %r8;
$L__BB0_2:
	ret;

}


// ===== COMPILED SASS (sm_100) =====

	.target	sm_100

	.elftype	@"ET_EXEC"


//--------------------- .note.nv.tkinfo           --------------------------
	.section	.note.nv.tkinfo,"",@"SHT_NOTE"
	.sectionflags	@"SHF_NOTE_NV_TKINFO"
	.tkinfo
        /*0018*/ 	.word	0x00000002
        /*0030*/ 	.string	""
        /*0030*/ 	.string	"ptxas"
        /*0030*/ 	.string	"Cuda compilation tools, release 13.0, V13.0.88"
        /*0030*/ 	.string	"Build cuda_13.0.r13.0/compiler.36424714_0"
        /*0030*/ 	.string	"-arch sm_100 -m 64 "



//--------------------- .note.nv.cuinfo           --------------------------
	.section	.note.nv.cuinfo,"",@"SHT_NOTE"
	.sectionflags	@"SHF_NOTE_NV_CUINFO"
        /*0018*/ 	.short	0x0002
        /*001a*/ 	.short	0x0064
        /*001c*/ 	.short	0x0082
	.zero		2


//--------------------- .nv.info                  --------------------------
	.section	.nv.info,"",@"SHT_CUDA_INFO"
	.align	4


	//----- nvinfo : EIATTR_REGCOUNT
	.align		4
        /*0000*/ 	.byte	0x04, 0x2f
        /*0002*/ 	.short	(.L_1 - .L_0)
	.align		4
.L_0:
        /*0004*/ 	.word	index@(_Z17sum_array_overlapPiS_S_i)
        /*0008*/ 	.word	0x0000000c


	//----- nvinfo : EIATTR_FRAME_SIZE
	.align		4
.L_1:
        /*000c*/ 	.byte	0x04, 0x11
        /*000e*/ 	.short	(.L_3 - .L_2)
	.align		4
.L_2:
        /*0010*/ 	.word	index@(_Z17sum_array_overlapPiS_S_i)
        /*0014*/ 	.word	0x00000000


	//----- nvinfo : EIATTR_MIN_STACK_SIZE
	.align		4
.L_3:
        /*0018*/ 	.byte	0x04, 0x12
        /*001a*/ 	.short	(.L_5 - .L_4)
	.align		4
.L_4:
        /*001c*/ 	.word	index@(_Z17sum_array_overlapPiS_S_i)
        /*0020*/ 	.word	0x00000000
.L_5:


//--------------------- .nv.compat                --------------------------
	.section	.nv.compat,"",@"SHT_CUDA_COMPAT_INFO"
	.align	4
        /*0000*/ 	.byte	0x02, 0x09, 0x00, 0x00, 0x02, 0x02, 0x01, 0x00, 0x02, 0x05, 0x05, 0x00, 0x03, 0x07, 0x01, 0x01
        /*0010*/ 	.byte	0x02, 0x03, 0x00, 0x00, 0x02, 0x06, 0x01, 0x00, 0x04, 0x0b, 0x08, 0x00, 0x09, 0x00, 0x00, 0x00
        /*0020*/ 	.byte	0x00, 0x00, 0x00, 0x00


//--------------------- .nv.info._Z17sum_array_overlapPiS_S_i --------------------------
	.section	.nv.info._Z17sum_array_overlapPiS_S_i,"",@"SHT_CUDA_INFO"
	.sectionflags	@""
	.align	4


	//----- nvinfo : EIATTR_CUDA_API_VERSION
	.align		4
        /*0000*/ 	.byte	0x04, 0x37
        /*0002*/ 	.short	(.L_7 - .L_6)
.L_6:
        /*0004*/ 	.word	0x00000082


	//----- nvinfo : EIATTR_KPARAM_INFO
	.align		4
.L_7:
        /*0008*/ 	.byte	0x04, 0x17
        /*000a*/ 	.short	(.L_9 - .L_8)
.L_8:
        /*000c*/ 	.word	0x00000000
        /*0010*/ 	.short	0x0003
        /*0012*/ 	.short	0x0018
        /*0014*/ 	.byte	0x00, 0xf0, 0x11, 0x00


	//----- nvinfo : EIATTR_KPARAM_INFO
	.align		4
.L_9:
        /*0018*/ 	.byte	0x04, 0x17
        /*001a*/ 	.short	(.L_11 - .L_10)
.L_10:
        /*001c*/ 	.word	0x00000000
        /*0020*/ 	.short	0x0002
        /*0022*/ 	.short	0x0010
        /*0024*/ 	.byte	0x00, 0xf5, 0x21, 0x00


	//----- nvinfo : EIATTR_KPARAM_INFO
	.align		4
.L_11:
        /*0028*/ 	.byte	0x04, 0x17
        /*002a*/ 	.short	(.L_13 - .L_12)
.L_12:
        /*002c*/ 	.word	0x00000000
        /*0030*/ 	.short	0x0001
        /*0032*/ 	.short	0x0008
        /*0034*/ 	.byte	0x00, 0xf5, 0x21, 0x00


	//----- nvinfo : EIATTR_KPARAM_INFO
	.align		4
.L_13:
        /*0038*/ 	.byte	0x04, 0x17
        /*003a*/ 	.short	(.L_15 - .L_14)
.L_14:
        /*003c*/ 	.word	0x00000000
        /*0040*/ 	.short	0x0000
        /*0042*/ 	.short	0x0000
        /*0044*/ 	.byte	0x00, 0xf5, 0x21, 0x00


	//----- nvinfo : EIATTR_SPARSE_MMA_MASK
	.align		4
.L_15:
        /*0048*/ 	.byte	0x03, 0x50
        /*004a*/ 	.short	0x0000


	//----- nvinfo : EIATTR_MAXREG_COUNT
	.align		4
        /*004c*/ 	.byte	0x03, 0x1b
        /*004e*/ 	.short	0x00ff


	//----- nvinfo : EIATTR_MERCURY_ISA_VERSION
	.align		4
        /*0050*/ 	.byte	0x03, 0x5f
        /*0052*/ 	.short	0x0101


	//----- nvinfo : EIATTR_VRC_CTA_INIT_COUNT
	.align		4
        /*0054*/ 	.byte	0x02, 0x4a
	.zero		1
	.zero		1


	//----- nvinfo : EIATTR_EXIT_INSTR_OFFSETS
	.align		4
        /*0058*/ 	.byte	0x04, 0x1c
        /*005a*/ 	.short	(.L_17 - .L_16)


	//   ....[0]....
.L_16:
        /*005c*/ 	.word	0x00000070


	//   ....[1]....
        /*0060*/ 	.word	0x00000130


	//----- nvinfo : EIATTR_CBANK_PARAM_SIZE
	.align		4
.L_17:
        /*0064*/ 	.byte	0x03, 0x19
        /*0066*/ 	.short	0x001c


	//----- nvinfo : EIATTR_PARAM_CBANK
	.align		4
        /*0068*/ 	.byte	0x04, 0x0a
        /*006a*/ 	.short	(.L_19 - .L_18)
	.align		4
.L_18:
        /*006c*/ 	.word	index@(.nv.constant0._Z17sum_array_overlapPiS_S_i)
        /*0070*/ 	.short	0x0380
        /*0072*/ 	.short	0x001c


	//----- nvinfo : EIATTR_SW_WAR
	.align		4
.L_19:
        /*0074*/ 	.byte	0x04, 0x36
        /*0076*/ 	.short	(.L_21 - .L_20)
.L_20:
        /*0078*/ 	.word	0x00000008
.L_21:


//--------------------- .nv.callgraph             --------------------------
	.section	.nv.callgraph,"",@"SHT_CUDA_CALLGRAPH"
	.align	4
	.sectionentsize	8
	.align		4
        /*0000*/ 	.word	0x00000000
	.align		4
        /*0004*/ 	.word	0xffffffff
	.align		4
        /*0008*/ 	.word	0x00000000
	.align		4
        /*000c*/ 	.word	0xfffffffe
	.align		4
        /*0010*/ 	.word	0x00000000
	.align		4
        /*0014*/ 	.word	0xfffffffd
	.align		4
        /*0018*/ 	.word	0x00000000
	.align		4
        /*001c*/ 	.word	0xfffffffc


//--------------------- .text._Z17sum_array_overlapPiS_S_i --------------------------
	.section	.text._Z17sum_array_overlapPiS_S_i,"ax",@progbits
	.align	128
        .global         _Z17sum_array_overlapPiS_S_i
        .type           _Z17sum_array_overlapPiS_S_i,@function
        .size           _Z17sum_array_overlapPiS_S_i,(.L_x_1 - _Z17sum_array_overlapPiS_S_i)
        .other          _Z17sum_array_overlapPiS_S_i,@"STO_CUDA_ENTRY STV_DEFAULT"
_Z17sum_array_overlapPiS_S_i:
.text._Z17sum_array_overlapPiS_S_i:
[----:B------:R-:W-:Y:S01]  /*0000*/  LDC R1, c[0x0][0x37c] ;  /* 0x0000df00ff017b82 */ /* 0x000fe20000000800 */
[----:B------:R-:W0:Y:S07]  /*0010*/  S2R R0, SR_TID.X ;  /* 0x0000000000007919 */ /* 0x000e2e0000002100 */
[----:B------:R-:W0:Y:S01]  /*0020*/  S2UR UR4, SR_CTAID.X ;  /* 0x00000000000479c3 */ /* 0x000e220000002500 */
[----:B------:R-:W1:Y:S07]  /*0030*/  LDCU UR5, c[0x0][0x398] ;  /* 0x00007300ff0577ac */ /* 0x000e6e0008000800 */
[----:B------:R-:W0:Y:S02]  /*0040*/  LDC R9, c[0x0][0x360] ;  /* 0x0000d800ff097b82 */ /* 0x000e240000000800 */
[----:B0-----:R-:W-:-:S05]  /*0050*/  IMAD R9, R9, UR4, R0 ;  /* 0x0000000409097c24 */ /* 0x001fca000f8e0200 */
[----:B-1----:R-:W-:-:S13]  /*0060*/  ISETP.GE.AND P0, PT, R9, UR5, PT ;  /* 0x0000000509007c0c */ /* 0x002fda000bf06270 */
[----:B------:R-:W-:Y:S05]  /*0070*/  @P0 EXIT ;  /* 0x000000000000094d */ /* 0x000fea0003800000 */
[----:B------:R-:W0:Y:S01]  /*0080*/  LDC.64 R2, c[0x0][0x380] ;  /* 0x0000e000ff027b82 */ /* 0x000e220000000a00 */
[----:B------:R-:W1:Y:S07]  /*0090*/  LDCU.64 UR4, c[0x0][0x358] ;  /* 0x00006b00ff0477ac */ /* 0x000e6e0008000a00 */
[----:B------:R-:W2:Y:S08]  /*00a0*/  LDC.64 R4, c[0x0][0x388] ;  /* 0x0000e200ff047b82 */ /* 0x000eb00000000a00 */
[----:B------:R-:W3:Y:S01]  /*00b0*/  LDC.64 R6, c[0x0][0x390] ;  /* 0x0000e400ff067b82 */ /* 0x000ee20000000a00 */
[----:B0-----:R-:W-:-:S06]  /*00c0*/  IMAD.WIDE R2, R9, 0x4, R2 ;  /* 0x0000000409027825 */ /* 0x001fcc00078e0202 */
[----:B-1----:R-:W4:Y:S01]  /*00d0*/  LDG.E R2, desc[UR4][R2.64] ;  /* 0x0000000402027981 */ /* 0x002f22000c1e1900 */
[----:B--2---:R-:W-:-:S06]  /*00e0*/  IMAD.WIDE R4, R9, 0x4, R4 ;  /* 0x0000000409047825 */ /* 0x004fcc00078e0204 */
[----:B------:R-:W4:Y:S01]  /*00f0*/  LDG.E R5, desc[UR4][R4.64] ;  /* 0x0000000404057981 */ /* 0x000f22000c1e1900 */
[----:B---3--:R-:W-:Y:S01]  /*0100*/  IMAD.WIDE R6, R9, 0x4, R6 ;  /* 0x0000000409067825 */ /* 0x008fe200078e0206 */
[----:B----4-:R-:W-:-:S05]  /*0110*/  IADD3 R9, PT, PT, R2, R5, RZ ;  /* 0x0000000502097210 */ /* 0x010fca0007ffe0ff */
[----:B------:R-:W-:Y:S01]  /*0120*/  STG.E desc[UR4][R6.64], R9 ;  /* 0x0000000906007986 */ /* 0x000fe2000c101904 */
[----:B------:R-:W-:Y:S05]  /*0130*/  EXIT ;  /* 0x000000000000794d */ /* 0x000fea0003800000 */
.L_x_0:
[----:B------:R-:W-:-:S00]  /*0140*/  BRA `(.L_x_0) ;  /* 0xfffffffc00fc7947 */ /* 0x000fc0000383ffff */
[----:B------:R-:W-:-:S00]  /*0150*/  NOP ;  /* 0x0000000000007918 */ /* 0x000fc00000000000 */
        /* <DEDUP_REMOVED lines=10> */
.L_x_1:


//--------------------- .nv.shared.reserved.0     --------------------------
	.section	.nv.shared.reserved.0,"aw",@nobits
	.weak		__nv_reservedSMEM_offset_0_alias
	.size		__nv_reservedSMEM_offset_0_alias, 0, 64
	.other		__nv_reservedSMEM_offset_0_alias,@"STO_CUDA_RESERVED_SHARED STV_DEFAULT"
__nv_reservedSMEM_offset_0_alias:
	.zero		0
	.zero		64


//--------------------- .nv.constant0._Z17sum_array_overlapPiS_S_i --------------------------
	.section	.nv.constant0._Z17sum_array_overlapPiS_S_i,"a",@progbits
	.sectionflags	@""
	.align	4
.nv.constant0._Z17sum_array_overlapPiS_S_i:
	.zero		924


//--------------------- SYMBOLS --------------------------

	.type		.nv.reservedSmem.offset0,@object
	.size		.nv.reservedSmem.offset0,0x4
